	.headerflags	@"EF_CUDA_TEXMODE_UNIFIED EF_CUDA_64BIT_ADDRESS EF_CUDA_ACCELERATORS EF_CUDA_SM90 EF_CUDA_VIRTUAL_SM(EF_CUDA_SM90)"
	.elftype	@"ET_EXEC"


//--------------------- .nv.info                  --------------------------
	.section	.nv.info,"",@"SHT_CUDA_INFO"
	.align	4


	//----- nvinfo : EIATTR_REGCOUNT
	.align		4
        /*0000*/ 	.byte	0x04, 0x2f
        /*0002*/ 	.short	(.L_3 - .L_2)
	.align		4
.L_2:
        /*0004*/ 	.word	index@(triton_poi_fused__native_batch_norm_legit_no_training_leaky_relu_2)
        /*0008*/ 	.word	0x00000016


	//----- nvinfo : EIATTR_MIN_STACK_SIZE
	.align		4
.L_3:
        /*000c*/ 	.byte	0x04, 0x12
        /*000e*/ 	.short	(.L_5 - .L_4)
	.align		4
.L_4:
        /*0010*/ 	.word	index@(triton_poi_fused__native_batch_norm_legit_no_training_leaky_relu_2)
        /*0014*/ 	.word	0x00000000


	//----- nvinfo : EIATTR_FRAME_SIZE
	.align		4
.L_5:
        /*0018*/ 	.byte	0x04, 0x11
        /*001a*/ 	.short	(.L_7 - .L_6)
	.align		4
.L_6:
        /*001c*/ 	.word	index@(triton_poi_fused__native_batch_norm_legit_no_training_leaky_relu_2)
        /*0020*/ 	.word	0x00000000


	//----- nvinfo : EIATTR_MIN_STACK_SIZE
	.align		4
.L_7:
        /*0024*/ 	.byte	0x04, 0x12
        /*0026*/ 	.short	(.L_9 - .L_8)
	.align		4
.L_8:
        /*0028*/ 	.word	index@(triton_poi_fused__native_batch_norm_legit_no_training_leaky_relu_2)
        /*002c*/ 	.word	0x00000000
.L_9:


//--------------------- .nv.info.triton_poi_fused__native_batch_norm_legit_no_training_leaky_relu_2 --------------------------
	.section	.nv.info.triton_poi_fused__native_batch_norm_legit_no_training_leaky_relu_2,"",@"SHT_CUDA_INFO"
	.sectionflags	@""
	.align	4


	//----- nvinfo : EIATTR_CUDA_API_VERSION
	.align		4
        /*0000*/ 	.byte	0x04, 0x37
        /*0002*/ 	.short	(.L_11 - .L_10)
.L_10:
        /*0004*/ 	.word	0x0000007c


	//----- nvinfo : EIATTR_KPARAM_INFO
	.align		4
.L_11:
        /*0008*/ 	.byte	0x04, 0x17
        /*000a*/ 	.short	(.L_13 - .L_12)
.L_12:
        /*000c*/ 	.word	0x00000000
        /*0010*/ 	.short	0x0006
        /*0012*/ 	.short	0x0030
        /*0014*/ 	.byte	0x00, 0xf0, 0x11, 0x00


	//----- nvinfo : EIATTR_KPARAM_INFO
	.align		4
.L_13:
        /*0018*/ 	.byte	0x04, 0x17
        /*001a*/ 	.short	(.L_15 - .L_14)
.L_14:
        /*001c*/ 	.word	0x00000000
        /*0020*/ 	.short	0x0005
        /*0022*/ 	.short	0x0028
        /*0024*/ 	.byte	0x00, 0xf4, 0x21, 0x00


	//----- nvinfo : EIATTR_KPARAM_INFO
	.align		4
.L_15:
        /*0028*/ 	.byte	0x04, 0x17
        /*002a*/ 	.short	(.L_17 - .L_16)
.L_16:
        /*002c*/ 	.word	0x00000000
        /*0030*/ 	.short	0x0004
        /*0032*/ 	.short	0x0020
        /*0034*/ 	.byte	0x00, 0xf4, 0x21, 0x00


	//----- nvinfo : EIATTR_KPARAM_INFO
	.align		4
.L_17:
        /*0038*/ 	.byte	0x04, 0x17
        /*003a*/ 	.short	(.L_19 - .L_18)
.L_18:
        /*003c*/ 	.word	0x00000000
        /*0040*/ 	.short	0x0003
        /*0042*/ 	.short	0x0018
        /*0044*/ 	.byte	0x00, 0xf4, 0x21, 0x00


	//----- nvinfo : EIATTR_KPARAM_INFO
	.align		4
.L_19:
        /*0048*/ 	.byte	0x04, 0x17
        /*004a*/ 	.short	(.L_21 - .L_20)
.L_20:
        /*004c*/ 	.word	0x00000000
        /*0050*/ 	.short	0x0002
        /*0052*/ 	.short	0x0010
        /*0054*/ 	.byte	0x00, 0xf4, 0x21, 0x00


	//----- nvinfo : EIATTR_KPARAM_INFO
	.align		4
.L_21:
        /*0058*/ 	.byte	0x04, 0x17
        /*005a*/ 	.short	(.L_23 - .L_22)
.L_22:
        /*005c*/ 	.word	0x00000000
        /*0060*/ 	.short	0x0001
        /*0062*/ 	.short	0x0008
        /*0064*/ 	.byte	0x00, 0xf4, 0x21, 0x00


	//----- nvinfo : EIATTR_KPARAM_INFO
	.align		4
.L_23:
        /*0068*/ 	.byte	0x04, 0x17
        /*006a*/ 	.short	(.L_25 - .L_24)
.L_24:
        /*006c*/ 	.word	0x00000000
        /*0070*/ 	.short	0x0000
        /*0072*/ 	.short	0x0000
        /*0074*/ 	.byte	0x00, 0xf4, 0x21, 0x00


	//----- nvinfo : EIATTR_SPARSE_MMA_MASK
	.align		4
.L_25:
        /*0078*/ 	.byte	0x03, 0x50
        /*007a*/ 	.short	0x0000


	//----- nvinfo : EIATTR_MAXREG_COUNT
	.align		4
        /*007c*/ 	.byte	0x03, 0x1b
        /*007e*/ 	.short	0x00ff


	//----- nvinfo : EIATTR_EXIT_INSTR_OFFSETS
	.align		4
        /*0080*/ 	.byte	0x04, 0x1c
        /*0082*/ 	.short	(.L_27 - .L_26)


	//   ....[0]....
.L_26:
        /*0084*/ 	.word	0x00000480


	//   ....[1]....
        /*0088*/ 	.word	0x000004a0


	//----- nvinfo : EIATTR_REQNTID
	.align		4
.L_27:
        /*008c*/ 	.byte	0x04, 0x10
        /*008e*/ 	.short	(.L_29 - .L_28)
.L_28:
        /*0090*/ 	.word	0x00000080
        /*0094*/ 	.word	0x00000001
        /*0098*/ 	.word	0x00000001


	//----- nvinfo : EIATTR_CBANK_PARAM_SIZE
	.align		4
.L_29:
        /*009c*/ 	.byte	0x03, 0x19
        /*009e*/ 	.short	0x0034


	//----- nvinfo : EIATTR_PARAM_CBANK
	.align		4
        /*00a0*/ 	.byte	0x04, 0x0a
        /*00a2*/ 	.short	(.L_31 - .L_30)
	.align		4
.L_30:
        /*00a4*/ 	.word	index@(.nv.constant0.triton_poi_fused__native_batch_norm_legit_no_training_leaky_relu_2)
        /*00a8*/ 	.short	0x0210
        /*00aa*/ 	.short	0x0034


	//----- nvinfo : EIATTR_SW_WAR
	.align		4
.L_31:
        /*00ac*/ 	.byte	0x04, 0x36
        /*00ae*/ 	.short	(.L_33 - .L_32)
.L_32:
        /*00b0*/ 	.word	0x00000008
.L_33:


//--------------------- .nv.callgraph             --------------------------
	.section	.nv.callgraph,"",@"SHT_CUDA_CALLGRAPH"
	.align	4
	.sectionentsize	8
	.align		4
        /*0000*/ 	.word	0x00000000
	.align		4
        /*0004*/ 	.word	0xffffffff
	.align		4
        /*0008*/ 	.word	0x00000000
	.align		4
        /*000c*/ 	.word	0xfffffffe
	.align		4
        /*0010*/ 	.word	0x00000000
	.align		4
        /*0014*/ 	.word	0xfffffffd
	.align		4
        /*0018*/ 	.word	0x00000000
	.align		4
        /*001c*/ 	.word	0xfffffffc


//--------------------- .nv.constant4             --------------------------
	.section	.nv.constant4,"a",@progbits
	.align	8
	.align		8
.nv.constant4:
        /*0000*/ 	.dword	_$_str
	.align		8
        /*0008*/ 	.dword	_$_str_$_2


//--------------------- .text.triton_poi_fused__native_batch_norm_legit_no_training_leaky_relu_2 --------------------------
	.section	.text.triton_poi_fused__native_batch_norm_legit_no_training_leaky_relu_2,"ax",@progbits
	.align	128
        .global         triton_poi_fused__native_batch_norm_legit_no_training_leaky_relu_2
        .type           triton_poi_fused__native_batch_norm_legit_no_training_leaky_relu_2,@function
        .size           triton_poi_fused__native_batch_norm_legit_no_training_leaky_relu_2,(.L_x_1 - triton_poi_fused__native_batch_norm_legit_no_training_leaky_relu_2)
        .other          triton_poi_fused__native_batch_norm_legit_no_training_leaky_relu_2,@"STO_CUDA_ENTRY STV_DEFAULT"
triton_poi_fused__native_batch_norm_legit_no_training_leaky_relu_2:
.text.triton_poi_fused__native_batch_norm_legit_no_training_leaky_relu_2:
[----:B------:R-:W0:Y:S01]  /*0000*/  LDC R1, c[0x0][0x28] ;  /* 0x00000a00ff017b82 */ /* 0x000e220000000800 */
[----:B------:R-:W1:Y:S07]  /*0010*/  S2R R0, SR_TID.X ;  /* 0x0000000000007919 */ /* 0x000e6e0000002100 */
[----:B------:R-:W2:Y:S01]  /*0020*/  LDC.64 R8, c[0x0][0x228] ;  /* 0x00008a00ff087b82 */ /* 0x000ea20000000a00 */
[----:B------:R-:W-:Y:S01]  /*0030*/  ULDC.64 UR4, c[0x0][0x208] ;  /* 0x0000820000047ab9 */ /* 0x000fe20000000a00 */
[----:B------:R-:W3:Y:S06]  /*0040*/  S2R R5, SR_CTAID.X ;  /* 0x0000000000057919 */ /* 0x000eec0000002500 */
[----:B------:R-:W4:Y:S08]  /*0050*/  LDC.64 R12, c[0x0][0x218] ;  /* 0x00008600ff0c7b82 */ /* 0x000f300000000a00 */
[----:B------:R-:W5:Y:S08]  /*0060*/  LDC.64 R14, c[0x0][0x220] ;  /* 0x00008800ff0e7b82 */ /* 0x000f700000000a00 */
[----:B------:R-:W4:Y:S01]  /*0070*/  LDC.64 R16, c[0x0][0x230] ;  /* 0x00008c00ff107b82 */ /* 0x000f220000000a00 */
[----:B-1----:R-:W-:-:S07]  /*0080*/  SHF.L.U32 R0, R0, 0x1, RZ ;  /* 0x0000000100007819 */ /* 0x002fce00000006ff */
[----:B------:R-:W1:Y:S01]  /*0090*/  LDC.64 R18, c[0x0][0x238] ;  /* 0x00008e00ff127b82 */ /* 0x000e620000000a00 */
[----:B---3--:R-:W-:Y:S02]  /*00a0*/  SHF.R.S32.HI R3, RZ, 0x17, R5 ;  /* 0x00000017ff037819 */ /* 0x008fe40000011405 */
[----:B------:R-:W-:Y:S02]  /*00b0*/  LOP3.LUT R0, R0, 0xfe, RZ, 0xc0, !PT ;  /* 0x000000fe00007812 */ /* 0x000fe400078ec0ff */
[----:B------:R-:W-:Y:S02]  /*00c0*/  SGXT R3, R3, 0x1 ;  /* 0x000000010303781a */ /* 0x000fe40000000200 */
[----:B------:R-:W-:Y:S02]  /*00d0*/  LEA R0, R5, R0, 0x8 ;  /* 0x0000000005007211 */ /* 0x000fe400078e40ff */
[----:B------:R-:W-:Y:S02]  /*00e0*/  CS2R R4, SRZ ;  /* 0x0000000000047805 */ /* 0x000fe4000001ff00 */
[----:B------:R-:W-:-:S02]  /*00f0*/  LEA.HI R3, R3, R0, RZ, 0x4 ;  /* 0x0000000003037211 */ /* 0x000fc400078f20ff */
[----:B------:R-:W-:Y:S02]  /*0100*/  ISETP.GE.AND P0, PT, R0, 0x100, PT ;  /* 0x000001000000780c */ /* 0x000fe40003f06270 */
[----:B------:R-:W-:-:S04]  /*0110*/  SHF.R.S32.HI R3, RZ, 0x4, R3 ;  /* 0x00000004ff037819 */ /* 0x000fc80000011403 */
[----:B------:R-:W-:-:S04]  /*0120*/  LEA.HI R2, R3, R3, RZ, 0x2 ;  /* 0x0000000303027211 */ /* 0x000fc800078f10ff */
[----:B------:R-:W-:-:S04]  /*0130*/  LOP3.LUT R2, R2, 0xfffffffc, RZ, 0xc0, !PT ;  /* 0xfffffffc02027812 */ /* 0x000fc800078ec0ff */
[----:B------:R-:W-:-:S05]  /*0140*/  IADD3 R11, R3, -R2, RZ ;  /* 0x80000002030b7210 */ /* 0x000fca0007ffe0ff */
[----:B--2---:R-:W-:-:S05]  /*0150*/  IMAD.WIDE R8, R11, 0x4, R8 ;  /* 0x000000040b087825 */ /* 0x004fca00078e0208 */
[----:B------:R-:W2:Y:S04]  /*0160*/  @!P0 LDG.E.EL R4, desc[UR4][R8.64] ;  /* 0x0000000408048981 */ /* 0x000ea8000c2e1900 */
[----:B------:R3:W2:Y:S01]  /*0170*/  @!P0 LDG.E.EL R5, desc[UR4][R8.64] ;  /* 0x0000000408058981 */ /* 0x0006a2000c2e1900 */
[----:B------:R-:W-:Y:S02]  /*0180*/  CS2R R6, SRZ ;  /* 0x0000000000067805 */ /* 0x000fe4000001ff00 */
[----:B------:R-:W-:Y:S01]  /*0190*/  CS2R R2, SRZ ;  /* 0x0000000000027805 */ /* 0x000fe2000001ff00 */
[----:B----4-:R-:W-:-:S04]  /*01a0*/  IMAD.WIDE R12, R0, 0x4, R12 ;  /* 0x00000004000c7825 */ /* 0x010fc800078e020c */
[C---:B-----5:R-:W-:Y:S01]  /*01b0*/  IMAD.WIDE R14, R11.reuse, 0x4, R14 ;  /* 0x000000040b0e7825 */ /* 0x060fe200078e020e */
[----:B------:R-:W4:Y:S01]  /*01c0*/  @!P0 LDG.E.64 R2, desc[UR4][R12.64] ;  /* 0x000000040c028981 */ /* 0x000f22000c1e1b00 */
[----:B---3--:R-:W-:Y:S02]  /*01d0*/  CS2R R8, SRZ ;  /* 0x0000000000087805 */ /* 0x008fe4000001ff00 */
[C---:B0-----:R-:W-:Y:S01]  /*01e0*/  IMAD.WIDE R16, R11.reuse, 0x4, R16 ;  /* 0x000000040b107825 */ /* 0x041fe200078e0210 */
[----:B------:R-:W4:Y:S03]  /*01f0*/  @!P0 LDG.E.EL R7, desc[UR4][R14.64] ;  /* 0x000000040e078981 */ /* 0x000f26000c2e1900 */
[----:B-1----:R-:W-:Y:S01]  /*0200*/  IMAD.WIDE R18, R11, 0x4, R18 ;  /* 0x000000040b127825 */ /* 0x002fe200078e0212 */
[----:B------:R0:W3:Y:S01]  /*0210*/  @!P0 LDG.E.EL R6, desc[UR4][R14.64] ;  /* 0x000000040e068981 */ /* 0x0000e2000c2e1900 */
[----:B------:R-:W-:-:S03]  /*0220*/  CS2R R10, SRZ ;  /* 0x00000000000a7805 */ /* 0x000fc6000001ff00 */
[----:B------:R-:W5:Y:S04]  /*0230*/  @!P0 LDG.E.EL R9, desc[UR4][R18.64] ;  /* 0x0000000412098981 */ /* 0x000f68000c2e1900 */
[----:B------:R-:W5:Y:S04]  /*0240*/  @!P0 LDG.E.EL R10, desc[UR4][R16.64] ;  /* 0x00000004100a8981 */ /* 0x000f68000c2e1900 */
[----:B------:R-:W3:Y:S04]  /*0250*/  @!P0 LDG.E.EL R11, desc[UR4][R16.64] ;  /* 0x00000004100b8981 */ /* 0x000ee8000c2e1900 */
[----:B------:R-:W3:Y:S01]  /*0260*/  @!P0 LDG.E.EL R8, desc[UR4][R18.64] ;  /* 0x0000000412088981 */ /* 0x000ee2000c2e1900 */
[----:B0-----:R-:W-:Y:S01]  /*0270*/  HFMA2.MMA R14, -RZ, RZ, 1.625, 0 ;  /* 0x3e800000ff0e7435 */ /* 0x001fe200000001ff */
[----:B--2---:R-:W-:Y:S01]  /*0280*/  FADD R4, R4, 9.9999997473787516356e-06 ;  /* 0x3727c5ac04047421 */ /* 0x004fe20000000000 */
[----:B------:R-:W-:-:S03]  /*0290*/  FADD R5, R5, 9.9999997473787516356e-06 ;  /* 0x3727c5ac05057421 */ /* 0x000fc60000000000 */
[----:B------:R-:W0:Y:S08]  /*02a0*/  MUFU.SQRT R12, R4 ;  /* 0x00000004000c7308 */ /* 0x000e300000002000 */
[----:B------:R-:W1:Y:S01]  /*02b0*/  MUFU.SQRT R13, R5 ;  /* 0x00000005000d7308 */ /* 0x000e620000002000 */
[C---:B0-----:R-:W-:Y:S02]  /*02c0*/  FSETP.GT.AND P1, PT, R12.reuse, 8.50705917302346158658e+37, PT ;  /* 0x7e8000000c00780b */ /* 0x041fe40003f24000 */
[----:B------:R-:W-:-:S02]  /*02d0*/  FSETP.GEU.AND P3, PT, R12, 1.175494350822287508e-38, PT ;  /* 0x008000000c00780b */ /* 0x000fc40003f6e000 */
[C---:B-1----:R-:W-:Y:S02]  /*02e0*/  FSETP.GT.AND P2, PT, R13.reuse, 8.50705917302346158658e+37, PT ;  /* 0x7e8000000d00780b */ /* 0x042fe40003f44000 */
[----:B------:R-:W-:-:S07]  /*02f0*/  FSETP.GEU.AND P4, PT, R13, 1.175494350822287508e-38, PT ;  /* 0x008000000d00780b */ /* 0x000fce0003f8e000 */
[----:B------:R-:W-:-:S04]  /*0300*/  @P1 FMUL R12, R12, 0.25 ;  /* 0x3e8000000c0c1820 */ /* 0x000fc80000400000 */
[----:B------:R-:W-:Y:S01]  /*0310*/  @!P3 FMUL R12, R12, 16777216 ;  /* 0x4b8000000c0cb820 */ /* 0x000fe20000400000 */
[----:B------:R-:W-:-:S04]  /*0320*/  @P2 FMUL R13, R13, 0.25 ;  /* 0x3e8000000d0d2820 */ /* 0x000fc80000400000 */
[----:B------:R-:W-:Y:S01]  /*0330*/  @!P4 FMUL R13, R13, 16777216 ;  /* 0x4b8000000d0dc820 */ /* 0x000fe20000400000 */
[----:B------:R-:W0:Y:S01]  /*0340*/  MUFU.RCP R12, R12 ;  /* 0x0000000c000c7308 */ /* 0x000e220000001000 */
[----:B------:R-:W-:-:S07]  /*0350*/  FSEL R5, R14, 1, P1 ;  /* 0x3f8000000e057808 */ /* 0x000fce0000800000 */
[----:B------:R-:W1:Y:S01]  /*0360*/  MUFU.RCP R13, R13 ;  /* 0x0000000d000d7308 */ /* 0x000e620000001000 */
[----:B------:R-:W-:Y:S01]  /*0370*/  FSEL R14, R14, 1, P2 ;  /* 0x3f8000000e0e7808 */ /* 0x000fe20001000000 */
[----:B------:R-:W-:-:S04]  /*0380*/  @!P3 FMUL R5, R5, 16777216 ;  /* 0x4b8000000505b820 */ /* 0x000fc80000400000 */
[----:B------:R-:W-:Y:S01]  /*0390*/  @!P4 FMUL R14, R14, 16777216 ;  /* 0x4b8000000e0ec820 */ /* 0x000fe20000400000 */
[----:B0-----:R-:W-:Y:S01]  /*03a0*/  FMUL R4, R12, R5 ;  /* 0x000000050c047220 */ /* 0x001fe20000400000 */
[----:B----4-:R-:W-:Y:S01]  /*03b0*/  FADD R7, -R7, R2 ;  /* 0x0000000207077221 */ /* 0x010fe20000000100 */
[----:B---3--:R-:W-:Y:S02]  /*03c0*/  FADD R6, -R6, R3 ;  /* 0x0000000306067221 */ /* 0x008fe40000000100 */
[----:B------:R-:W0:Y:S01]  /*03d0*/  LDC.64 R2, c[0x0][0x210] ;  /* 0x00008400ff027b82 */ /* 0x000e220000000a00 */
[----:B-1----:R-:W-:Y:S01]  /*03e0*/  FMUL R5, R13, R14 ;  /* 0x0000000e0d057220 */ /* 0x002fe20000400000 */
[----:B------:R-:W-:-:S03]  /*03f0*/  FMUL R4, R7, R4 ;  /* 0x0000000407047220 */ /* 0x000fc60000400000 */
[----:B------:R-:W-:Y:S01]  /*0400*/  FMUL R5, R6, R5 ;  /* 0x0000000506057220 */ /* 0x000fe20000400000 */
[----:B-----5:R-:W-:-:S03]  /*0410*/  FFMA R4, R4, R10, R9 ;  /* 0x0000000a04047223 */ /* 0x020fc60000000009 */
[----:B------:R-:W-:Y:S02]  /*0420*/  FFMA R5, R5, R11, R8 ;  /* 0x0000000b05057223 */ /* 0x000fe40000000008 */
[----:B------:R-:W-:-:S03]  /*0430*/  FSETP.GT.AND P1, PT, R4, RZ, PT ;  /* 0x000000ff0400720b */ /* 0x000fc60003f24000 */
[----:B------:R-:W-:Y:S01]  /*0440*/  FSETP.GT.AND P2, PT, R5, RZ, PT ;  /* 0x000000ff0500720b */ /* 0x000fe20003f44000 */
[----:B0-----:R-:W-:-:S09]  /*0450*/  IMAD.WIDE R2, R0, 0x4, R2 ;  /* 0x0000000400027825 */ /* 0x001fd200078e0202 */
[----:B------:R-:W-:-:S03]  /*0460*/  @!P1 FMUL R4, R4, 0.20000000298023223877 ;  /* 0x3e4ccccd04049820 */ /* 0x000fc60000400000 */
[----:B------:R-:W-:Y:S01]  /*0470*/  @!P2 FMUL R5, R5, 0.20000000298023223877 ;  /* 0x3e4ccccd0505a820 */ /* 0x000fe20000400000 */
[----:B------:R-:W-:Y:S06]  /*0480*/  @P0 EXIT ;  /* 0x000000000000094d */ /* 0x000fec0003800000 */
[----:B------:R-:W-:Y:S01]  /*0490*/  STG.E.64 desc[UR4][R2.64], R4 ;  /* 0x0000000402007986 */ /* 0x000fe2000c101b04 */
[----:B------:R-:W-:Y:S05]  /*04a0*/  EXIT ;  /* 0x000000000000794d */ /* 0x000fea0003800000 */
.L_x_0:
[----:B------:R-:W-:-:S00]  /*04b0*/  BRA `(.L_x_0) ;  /* 0xfffffffc00fc7947 */ /* 0x000fc0000383ffff */
[----:B------:R-:W-:-:S00]  /*04c0*/  NOP ;  /* 0x0000000000007918 */ /* 0x000fc00000000000 */
        /* <DEDUP_REMOVED lines=11> */
.L_x_1:


//--------------------- .nv.global.init           --------------------------
	.section	.nv.global.init,"aw",@progbits
.nv.global.init:
	.type		_$_str,@object
	.size		_$_str,(_$_str_$_2 - _$_str)
_$_str:
        /*0000*/ 	.byte	0x5f, 0x5f, 0x43, 0x55, 0x44, 0x41, 0x5f, 0x46, 0x54, 0x5a, 0x00
	.type		_$_str_$_2,@object
	.size		_$_str_$_2,(.L_1 - _$_str_$_2)
_$_str_$_2:
        /*000b*/ 	.byte	0x5f, 0x5f, 0x43, 0x55, 0x44, 0x41, 0x5f, 0x50, 0x52, 0x45, 0x43, 0x5f, 0x53, 0x51, 0x52, 0x54
        /*001b*/ 	.byte	0x00
.L_1:


//--------------------- .nv.constant0.triton_poi_fused__native_batch_norm_legit_no_training_leaky_relu_2 --------------------------
	.section	.nv.constant0.triton_poi_fused__native_batch_norm_legit_no_training_leaky_relu_2,"a",@progbits
	.sectionflags	@""
	.align	4
.nv.constant0.triton_poi_fused__native_batch_norm_legit_no_training_leaky_relu_2:
	.zero		580
